	.headerflags	@"EF_CUDA_TEXMODE_UNIFIED EF_CUDA_64BIT_ADDRESS EF_CUDA_ACCELERATORS EF_CUDA_SM90 EF_CUDA_VIRTUAL_SM(EF_CUDA_SM90)"
	.elftype	@"ET_EXEC"


//--------------------- .nv.info                  --------------------------
	.section	.nv.info,"",@"SHT_CUDA_INFO"
	.align	4


	//----- nvinfo : EIATTR_REGCOUNT
	.align		4
        /*0000*/ 	.byte	0x04, 0x2f
        /*0002*/ 	.short	(.L_3 - .L_2)
	.align		4
.L_2:
        /*0004*/ 	.word	index@(triton_poi_fused__native_batch_norm_legit_no_training_hardtanh_hardtanh_backward_18)
        /*0008*/ 	.word	0x00000020


	//----- nvinfo : EIATTR_MIN_STACK_SIZE
	.align		4
.L_3:
        /*000c*/ 	.byte	0x04, 0x12
        /*000e*/ 	.short	(.L_5 - .L_4)
	.align		4
.L_4:
        /*0010*/ 	.word	index@(triton_poi_fused__native_batch_norm_legit_no_training_hardtanh_hardtanh_backward_18)
        /*0014*/ 	.word	0x00000000


	//----- nvinfo : EIATTR_FRAME_SIZE
	.align		4
.L_5:
        /*0018*/ 	.byte	0x04, 0x11
        /*001a*/ 	.short	(.L_7 - .L_6)
	.align		4
.L_6:
        /*001c*/ 	.word	index@(triton_poi_fused__native_batch_norm_legit_no_training_hardtanh_hardtanh_backward_18)
        /*0020*/ 	.word	0x00000000


	//----- nvinfo : EIATTR_MIN_STACK_SIZE
	.align		4
.L_7:
        /*0024*/ 	.byte	0x04, 0x12
        /*0026*/ 	.short	(.L_9 - .L_8)
	.align		4
.L_8:
        /*0028*/ 	.word	index@(triton_poi_fused__native_batch_norm_legit_no_training_hardtanh_hardtanh_backward_18)
        /*002c*/ 	.word	0x00000000
.L_9:


//--------------------- .nv.info.triton_poi_fused__native_batch_norm_legit_no_training_hardtanh_hardtanh_backward_18 --------------------------
	.section	.nv.info.triton_poi_fused__native_batch_norm_legit_no_training_hardtanh_hardtanh_backward_18,"",@"SHT_CUDA_INFO"
	.sectionflags	@""
	.align	4


	//----- nvinfo : EIATTR_CUDA_API_VERSION
	.align		4
        /*0000*/ 	.byte	0x04, 0x37
        /*0002*/ 	.short	(.L_11 - .L_10)
.L_10:
        /*0004*/ 	.word	0x0000007c


	//----- nvinfo : EIATTR_KPARAM_INFO
	.align		4
.L_11:
        /*0008*/ 	.byte	0x04, 0x17
        /*000a*/ 	.short	(.L_13 - .L_12)
.L_12:
        /*000c*/ 	.word	0x00000000
        /*0010*/ 	.short	0x0007
        /*0012*/ 	.short	0x0038
        /*0014*/ 	.byte	0x00, 0xf0, 0x11, 0x00


	//----- nvinfo : EIATTR_KPARAM_INFO
	.align		4
.L_13:
        /*0018*/ 	.byte	0x04, 0x17
        /*001a*/ 	.short	(.L_15 - .L_14)
.L_14:
        /*001c*/ 	.word	0x00000000
        /*0020*/ 	.short	0x0006
        /*0022*/ 	.short	0x0030
        /*0024*/ 	.byte	0x00, 0xf4, 0x21, 0x00


	//----- nvinfo : EIATTR_KPARAM_INFO
	.align		4
.L_15:
        /*0028*/ 	.byte	0x04, 0x17
        /*002a*/ 	.short	(.L_17 - .L_16)
.L_16:
        /*002c*/ 	.word	0x00000000
        /*0030*/ 	.short	0x0005
        /*0032*/ 	.short	0x0028
        /*0034*/ 	.byte	0x00, 0xf4, 0x21, 0x00


	//----- nvinfo : EIATTR_KPARAM_INFO
	.align		4
.L_17:
        /*0038*/ 	.byte	0x04, 0x17
        /*003a*/ 	.short	(.L_19 - .L_18)
.L_18:
        /*003c*/ 	.word	0x00000000
        /*0040*/ 	.short	0x0004
        /*0042*/ 	.short	0x0020
        /*0044*/ 	.byte	0x00, 0xf4, 0x21, 0x00


	//----- nvinfo : EIATTR_KPARAM_INFO
	.align		4
.L_19:
        /*0048*/ 	.byte	0x04, 0x17
        /*004a*/ 	.short	(.L_21 - .L_20)
.L_20:
        /*004c*/ 	.word	0x00000000
        /*0050*/ 	.short	0x0003
        /*0052*/ 	.short	0x0018
        /*0054*/ 	.byte	0x00, 0xf4, 0x21, 0x00


	//----- nvinfo : EIATTR_KPARAM_INFO
	.align		4
.L_21:
        /*0058*/ 	.byte	0x04, 0x17
        /*005a*/ 	.short	(.L_23 - .L_22)
.L_22:
        /*005c*/ 	.word	0x00000000
        /*0060*/ 	.short	0x0002
        /*0062*/ 	.short	0x0010
        /*0064*/ 	.byte	0x00, 0xf4, 0x21, 0x00


	//----- nvinfo : EIATTR_KPARAM_INFO
	.align		4
.L_23:
        /*0068*/ 	.byte	0x04, 0x17
        /*006a*/ 	.short	(.L_25 - .L_24)
.L_24:
        /*006c*/ 	.word	0x00000000
        /*0070*/ 	.short	0x0001
        /*0072*/ 	.short	0x0008
        /*0074*/ 	.byte	0x00, 0xf4, 0x21, 0x00


	//----- nvinfo : EIATTR_KPARAM_INFO
	.align		4
.L_25:
        /*0078*/ 	.byte	0x04, 0x17
        /*007a*/ 	.short	(.L_27 - .L_26)
.L_26:
        /*007c*/ 	.word	0x00000000
        /*0080*/ 	.short	0x0000
        /*0082*/ 	.short	0x0000
        /*0084*/ 	.byte	0x00, 0xf4, 0x21, 0x00


	//----- nvinfo : EIATTR_SPARSE_MMA_MASK
	.align		4
.L_27:
        /*0088*/ 	.byte	0x03, 0x50
        /*008a*/ 	.short	0x0000


	//----- nvinfo : EIATTR_MAXREG_COUNT
	.align		4
        /*008c*/ 	.byte	0x03, 0x1b
        /*008e*/ 	.short	0x00ff


	//----- nvinfo : EIATTR_EXIT_INSTR_OFFSETS
	.align		4
        /*0090*/ 	.byte	0x04, 0x1c
        /*0092*/ 	.short	(.L_29 - .L_28)


	//   ....[0]....
.L_28:
        /*0094*/ 	.word	0x000009e0


	//----- nvinfo : EIATTR_REQNTID
	.align		4
.L_29:
        /*0098*/ 	.byte	0x04, 0x10
        /*009a*/ 	.short	(.L_31 - .L_30)
.L_30:
        /*009c*/ 	.word	0x00000080
        /*00a0*/ 	.word	0x00000001
        /*00a4*/ 	.word	0x00000001


	//----- nvinfo : EIATTR_CBANK_PARAM_SIZE
	.align		4
.L_31:
        /*00a8*/ 	.byte	0x03, 0x19
        /*00aa*/ 	.short	0x003c


	//----- nvinfo : EIATTR_PARAM_CBANK
	.align		4
        /*00ac*/ 	.byte	0x04, 0x0a
        /*00ae*/ 	.short	(.L_33 - .L_32)
	.align		4
.L_32:
        /*00b0*/ 	.word	index@(.nv.constant0.triton_poi_fused__native_batch_norm_legit_no_training_hardtanh_hardtanh_backward_18)
        /*00b4*/ 	.short	0x0210
        /*00b6*/ 	.short	0x003c


	//----- nvinfo : EIATTR_SW_WAR
	.align		4
.L_33:
        /*00b8*/ 	.byte	0x04, 0x36
        /*00ba*/ 	.short	(.L_35 - .L_34)
.L_34:
        /*00bc*/ 	.word	0x00000008
.L_35:


//--------------------- .nv.callgraph             --------------------------
	.section	.nv.callgraph,"",@"SHT_CUDA_CALLGRAPH"
	.align	4
	.sectionentsize	8
	.align		4
        /*0000*/ 	.word	0x00000000
	.align		4
        /*0004*/ 	.word	0xffffffff
	.align		4
        /*0008*/ 	.word	0x00000000
	.align		4
        /*000c*/ 	.word	0xfffffffe
	.align		4
        /*0010*/ 	.word	0x00000000
	.align		4
        /*0014*/ 	.word	0xfffffffd
	.align		4
        /*0018*/ 	.word	0x00000000
	.align		4
        /*001c*/ 	.word	0xfffffffc


//--------------------- .nv.constant4             --------------------------
	.section	.nv.constant4,"a",@progbits
	.align	8
	.align		8
.nv.constant4:
        /*0000*/ 	.dword	_$_str
	.align		8
        /*0008*/ 	.dword	_$_str_$_2


//--------------------- .text.triton_poi_fused__native_batch_norm_legit_no_training_hardtanh_hardtanh_backward_18 --------------------------
	.section	.text.triton_poi_fused__native_batch_norm_legit_no_training_hardtanh_hardtanh_backward_18,"ax",@progbits
	.sectionflags	@"SHF_BARRIERS=1"
	.align	128
        .global         triton_poi_fused__native_batch_norm_legit_no_training_hardtanh_hardtanh_backward_18
        .type           triton_poi_fused__native_batch_norm_legit_no_training_hardtanh_hardtanh_backward_18,@function
        .size           triton_poi_fused__native_batch_norm_legit_no_training_hardtanh_hardtanh_backward_18,(.L_x_1 - triton_poi_fused__native_batch_norm_legit_no_training_hardtanh_hardtanh_backward_18)
        .other          triton_poi_fused__native_batch_norm_legit_no_training_hardtanh_hardtanh_backward_18,@"STO_CUDA_ENTRY STV_DEFAULT"
triton_poi_fused__native_batch_norm_legit_no_training_hardtanh_hardtanh_backward_18:
.text.triton_poi_fused__native_batch_norm_legit_no_training_hardtanh_hardtanh_backward_18:
[----:B------:R-:W-:Y:S01]  /*0000*/  LDC R1, c[0x0][0x28] ;  /* 0x00000a00ff017b82 */ /* 0x000fe20000000800 */
[----:B------:R-:W1:Y:S07]  /*0010*/  S2R R16, SR_TID.X ;  /* 0x0000000000107919 */ /* 0x000e6e0000002100 */
[----:B------:R-:W2:Y:S01]  /*0020*/  LDC.64 R14, c[0x0][0x220] ;  /* 0x00008800ff0e7b82 */ /* 0x000ea20000000a00 */
[----:B------:R-:W-:Y:S01]  /*0030*/  ULDC.64 UR6, c[0x0][0x208] ;  /* 0x0000820000067ab9 */ /* 0x000fe20000000a00 */
[----:B------:R-:W3:Y:S06]  /*0040*/  S2R R0, SR_CTAID.X ;  /* 0x0000000000007919 */ /* 0x000eec0000002500 */
[----:B------:R-:W4:Y:S08]  /*0050*/  LDC.64 R22, c[0x0][0x218] ;  /* 0x00008600ff167b82 */ /* 0x000f300000000a00 */
[----:B------:R-:W5:Y:S08]  /*0060*/  LDC.64 R8, c[0x0][0x210] ;  /* 0x00008400ff087b82 */ /* 0x000f700000000a00 */
[----:B------:R-:W2:Y:S08]  /*0070*/  LDC.64 R12, c[0x0][0x228] ;  /* 0x00008a00ff0c7b82 */ /* 0x000eb00000000a00 */
[----:B------:R-:W5:Y:S01]  /*0080*/  LDC.64 R10, c[0x0][0x230] ;  /* 0x00008c00ff0a7b82 */ /* 0x000f620000000a00 */
[----:B-1----:R-:W-:-:S07]  /*0090*/  IMAD.SHL.U32 R17, R16, 0x8, RZ ;  /* 0x0000000810117824 */ /* 0x002fce00078e00ff */
[----:B------:R-:W1:Y:S01]  /*00a0*/  S2UR UR5, SR_CgaCtaId ;  /* 0x00000000000579c3 */ /* 0x000e620000008800 */
[----:B---3--:R-:W-:Y:S01]  /*00b0*/  IMAD.SHL.U32 R2, R0, 0x400, RZ ;  /* 0x0000040000027824 */ /* 0x008fe200078e00ff */
[----:B------:R-:W-:Y:S01]  /*00c0*/  SHF.R.S32.HI R3, RZ, 0x15, R0 ;  /* 0x00000015ff037819 */ /* 0x000fe20000011400 */
[----:B------:R-:W-:Y:S01]  /*00d0*/  UMOV UR4, 0x400 ;  /* 0x0000040000047882 */ /* 0x000fe20000000000 */
[----:B------:R-:W-:Y:S01]  /*00e0*/  LOP3.LUT R17, R17, 0x3f8, RZ, 0xc0, !PT ;  /* 0x000003f811117812 */ /* 0x000fe200078ec0ff */
[----:B------:R-:W-:Y:S01]  /*00f0*/  ULDC.64 UR8, c[0x0][0x240] ;  /* 0x0000900000087ab9 */ /* 0x000fe20000000a00 */
[----:B------:R-:W-:Y:S02]  /*0100*/  SGXT R3, R3, 0x1 ;  /* 0x000000010303781a */ /* 0x000fe40000000200 */
[----:B------:R-:W-:Y:S01]  /*0110*/  LOP3.LUT R0, R2, R17, RZ, 0xfc, !PT ;  /* 0x0000001102007212 */ /* 0x000fe200078efcff */
[----:B------:R-:W3:Y:S03]  /*0120*/  LDC.64 R28, c[0x0][0x238] ;  /* 0x00008e00ff1c7b82 */ /* 0x000ee60000000a00 */
[----:B------:R-:W-:-:S04]  /*0130*/  LEA.HI R3, R3, R0, RZ, 0xa ;  /* 0x0000000003037211 */ /* 0x000fc800078f50ff */
[----:B------:R-:W-:-:S04]  /*0140*/  SHF.R.S32.HI R3, RZ, 0xa, R3 ;  /* 0x0000000aff037819 */ /* 0x000fc80000011403 */
[----:B------:R-:W-:-:S04]  /*0150*/  LEA.HI R4, R3, R3, RZ, 0x5 ;  /* 0x0000000303047211 */ /* 0x000fc800078f28ff */
[----:B------:R-:W-:-:S05]  /*0160*/  LOP3.LUT R4, R4, 0xffffffe0, RZ, 0xc0, !PT ;  /* 0xffffffe004047812 */ /* 0x000fca00078ec0ff */
[----:B------:R-:W-:-:S04]  /*0170*/  IMAD.IADD R25, R3, 0x1, -R4 ;  /* 0x0000000103197824 */ /* 0x000fc800078e0a04 */
[----:B--2---:R-:W-:-:S05]  /*0180*/  IMAD.WIDE R14, R25, 0x4, R14 ;  /* 0x00000004190e7825 */ /* 0x004fca00078e020e */
[----:B------:R-:W2:Y:S01]  /*0190*/  LDG.E.EL R3, desc[UR6][R14.64] ;  /* 0x000000060e037981 */ /* 0x000ea2000c2e1900 */
[----:B----4-:R-:W-:-:S04]  /*01a0*/  IMAD.WIDE R22, R25, 0x4, R22 ;  /* 0x0000000419167825 */ /* 0x010fc800078e0216 */
[----:B-----5:R-:W-:Y:S01]  /*01b0*/  IMAD.WIDE R8, R0, 0x4, R8 ;  /* 0x0000000400087825 */ /* 0x020fe200078e0208 */
[----:B------:R4:W5:Y:S04]  /*01c0*/  LDG.E.EL R21, desc[UR6][R22.64] ;  /* 0x0000000616157981 */ /* 0x000968000c2e1900 */
[----:B------:R-:W5:Y:S01]  /*01d0*/  LDG.E.128 R4, desc[UR6][R8.64] ;  /* 0x0000000608047981 */ /* 0x000f62000c1e1d00 */
[----:B0-----:R-:W-:-:S03]  /*01e0*/  IMAD.WIDE R18, R25, 0x4, R12 ;  /* 0x0000000419127825 */ /* 0x001fc600078e020c */
[----:B------:R5:W3:Y:S01]  /*01f0*/  LDG.E.128 R12, desc[UR6][R8.64+0x10] ;  /* 0x00001006080c7981 */ /* 0x000ae2000c1e1d00 */
[----:B------:R-:W-:-:S03]  /*0200*/  IMAD.WIDE R10, R25, 0x4, R10 ;  /* 0x00000004190a7825 */ /* 0x000fc600078e020a */
[----:B------:R0:W3:Y:S04]  /*0210*/  LDG.E.EL R19, desc[UR6][R18.64] ;  /* 0x0000000612137981 */ /* 0x0000e8000c2e1900 */
[----:B------:R-:W3:Y:S01]  /*0220*/  LDG.E.EL R20, desc[UR6][R10.64] ;  /* 0x000000060a147981 */ /* 0x000ee2000c2e1900 */
[----:B----4-:R-:W-:Y:S01]  /*0230*/  IMAD.MOV.U32 R23, RZ, RZ, 0x3e800000 ;  /* 0x3e800000ff177424 */ /* 0x010fe200078e00ff */
[----:B-1----:R-:W-:-:S06]  /*0240*/  UPRMT UR4, UR5, 0x654, UR4 ;  /* 0x0000065405047896 */ /* 0x002fcc0008000004 */
[----:B------:R-:W-:Y:S01]  /*0250*/  LEA R17, R17, UR4, 0x2 ;  /* 0x0000000411117c11 */ /* 0x000fe2000f8e10ff */
[----:B------:R-:W-:-:S05]  /*0260*/  IMAD.SHL.U32 R27, R16, 0x4, RZ ;  /* 0x00000004101b7824 */ /* 0x000fca00078e00ff */
[----:B------:R-:W-:Y:S01]  /*0270*/  LOP3.LUT R27, R27, 0x1fc, RZ, 0xc0, !PT ;  /* 0x000001fc1b1b7812 */ /* 0x000fe200078ec0ff */
[----:B--2---:R-:W-:-:S04]  /*0280*/  FADD R3, R3, 9.9999997473787516356e-06 ;  /* 0x3727c5ac03037421 */ /* 0x004fc80000000000 */
[----:B------:R-:W1:Y:S02]  /*0290*/  MUFU.SQRT R24, R3 ;  /* 0x0000000300187308 */ /* 0x000e640000002000 */
[C---:B-1----:R-:W-:Y:S02]  /*02a0*/  FSETP.GT.AND P0, PT, R24.reuse, 8.50705917302346158658e+37, PT ;  /* 0x7e8000001800780b */ /* 0x042fe40003f04000 */
[----:B------:R-:W-:-:S11]  /*02b0*/  FSETP.GEU.AND P1, PT, R24, 1.175494350822287508e-38, PT ;  /* 0x008000001800780b */ /* 0x000fd60003f2e000 */
[----:B------:R-:W-:-:S04]  /*02c0*/  @P0 FMUL R24, R24, 0.25 ;  /* 0x3e80000018180820 */ /* 0x000fc80000400000 */
[----:B------:R-:W-:-:S06]  /*02d0*/  @!P1 FMUL R24, R24, 16777216 ;  /* 0x4b80000018189820 */ /* 0x000fcc0000400000 */
[----:B------:R-:W0:Y:S01]  /*02e0*/  MUFU.RCP R24, R24 ;  /* 0x0000001800187308 */ /* 0x000e220000001000 */
[----:B------:R-:W-:Y:S01]  /*02f0*/  FSEL R23, R23, 1, P0 ;  /* 0x3f80000017177808 */ /* 0x000fe20000000000 */
[----:B-----5:R-:W-:-:S04]  /*0300*/  FADD R9, R4, -R21 ;  /* 0x8000001504097221 */ /* 0x020fc80000000000 */
[----:B------:R-:W-:Y:S01]  /*0310*/  @!P1 FMUL R23, R23, 16777216 ;  /* 0x4b80000017179820 */ /* 0x000fe20000400000 */
[----:B------:R-:W-:-:S03]  /*0320*/  FADD R5, R5, -R21 ;  /* 0x8000001505057221 */ /* 0x000fc60000000000 */
[----:B0-----:R-:W-:-:S04]  /*0330*/  FMUL R18, R24, R23 ;  /* 0x0000001718127220 */ /* 0x001fc80000400000 */
[----:B------:R-:W-:-:S04]  /*0340*/  FMUL R3, R18, R9 ;  /* 0x0000000912037220 */ /* 0x000fc80000400000 */
[----:B---3--:R-:W-:Y:S01]  /*0350*/  FFMA R3, R19, R3, R20 ;  /* 0x0000000313037223 */ /* 0x008fe20000000014 */
[----:B------:R-:W-:Y:S01]  /*0360*/  FMUL R4, R18, R5 ;  /* 0x0000000512047220 */ /* 0x000fe20000400000 */
[----:B------:R-:W-:-:S03]  /*0370*/  FADD R5, R6, -R21 ;  /* 0x8000001506057221 */ /* 0x000fc60000000000 */
[----:B------:R-:W-:Y:S01]  /*0380*/  FSETP.GTU.AND P2, PT, R3, RZ, PT ;  /* 0x000000ff0300720b */ /* 0x000fe20003f4c000 */
[--C-:B------:R-:W-:Y:S01]  /*0390*/  FFMA R4, R19, R4, R20.reuse ;  /* 0x0000000413047223 */ /* 0x100fe20000000014 */
[----:B------:R-:W-:Y:S02]  /*03a0*/  FMUL R5, R18, R5 ;  /* 0x0000000512057220 */ /* 0x000fe40000400000 */
[----:B------:R-:W-:Y:S01]  /*03b0*/  FSEL R8, R3, RZ, P2 ;  /* 0x000000ff03087208 */ /* 0x000fe20001000000 */
[----:B------:R-:W-:Y:S01]  /*03c0*/  FADD R7, R7, -R21 ;  /* 0x8000001507077221 */ /* 0x000fe20000000000 */
[----:B------:R-:W-:Y:S01]  /*03d0*/  FSETP.GTU.AND P3, PT, R4, RZ, PT ;  /* 0x000000ff0400720b */ /* 0x000fe20003f6c000 */
[----:B------:R-:W-:Y:S01]  /*03e0*/  FFMA R5, R19, R5, R20 ;  /* 0x0000000513057223 */ /* 0x000fe20000000014 */
[----:B------:R-:W-:Y:S01]  /*03f0*/  FSETP.GEU.AND P4, PT, R8, 6, PT ;  /* 0x40c000000800780b */ /* 0x000fe20003f8e000 */
[----:B------:R-:W-:Y:S01]  /*0400*/  FMUL R7, R18, R7 ;  /* 0x0000000712077220 */ /* 0x000fe20000400000 */
[----:B------:R-:W-:-:S02]  /*0410*/  FSEL R9, R4, RZ, P3 ;  /* 0x000000ff04097208 */ /* 0x000fc40001800000 */
[----:B------:R-:W-:Y:S01]  /*0420*/  FSETP.GTU.AND P5, PT, R5, RZ, PT ;  /* 0x000000ff0500720b */ /* 0x000fe20003fac000 */
[----:B------:R-:W-:Y:S01]  /*0430*/  FFMA R23, R19, R7, R20 ;  /* 0x0000000713177223 */ /* 0x000fe20000000014 */
[----:B------:R-:W-:Y:S02]  /*0440*/  FSETP.GEU.AND P1, PT, R9, 6, PT ;  /* 0x40c000000900780b */ /* 0x000fe40003f2e000 */
[----:B------:R-:W-:Y:S02]  /*0450*/  FSETP.NAN.AND P0, PT, R8, R8, PT ;  /* 0x000000080800720b */ /* 0x000fe40003f08000 */
[----:B------:R-:W-:Y:S01]  /*0460*/  FSEL R10, R5, RZ, P5 ;  /* 0x000000ff050a7208 */ /* 0x000fe20002800000 */
[----:B------:R-:W-:Y:S01]  /*0470*/  FADD R7, R12, -R21 ;  /* 0x800000150c077221 */ /* 0x000fe20000000000 */
[----:B------:R-:W-:Y:S02]  /*0480*/  FSETP.GTU.AND P6, PT, R23, RZ, PT ;  /* 0x000000ff1700720b */ /* 0x000fe40003fcc000 */
[----:B------:R-:W-:-:S02]  /*0490*/  @P4 SEL R8, R8, 0x40c00000, P0 ;  /* 0x40c0000008084807 */ /* 0x000fc40000000000 */
[----:B------:R-:W-:Y:S02]  /*04a0*/  FSETP.GEU.AND P0, PT, R10, 6, PT ;  /* 0x40c000000a00780b */ /* 0x000fe40003f0e000 */
[----:B------:R-:W-:Y:S01]  /*04b0*/  FSETP.NAN.AND P4, PT, R9, R9, PT ;  /* 0x000000090900720b */ /* 0x000fe20003f88000 */
[----:B------:R-:W-:Y:S01]  /*04c0*/  FMUL R6, R18, R7 ;  /* 0x0000000712067220 */ /* 0x000fe20000400000 */
[----:B------:R-:W-:Y:S02]  /*04d0*/  FSEL R11, R23, RZ, P6 ;  /* 0x000000ff170b7208 */ /* 0x000fe40003000000 */
[----:B------:R-:W-:Y:S01]  /*04e0*/  @P1 SEL R9, R9, 0x40c00000, P4 ;  /* 0x40c0000009091807 */ /* 0x000fe20002000000 */
[----:B------:R-:W-:Y:S01]  /*04f0*/  FFMA R6, R19, R6, R20 ;  /* 0x0000000613067223 */ /* 0x000fe20000000014 */
[----:B------:R-:W-:Y:S02]  /*0500*/  FSETP.GEU.AND P4, PT, R11, 6, PT ;  /* 0x40c000000b00780b */ /* 0x000fe40003f8e000 */
[----:B------:R-:W-:-:S04]  /*0510*/  FSETP.NAN.AND P1, PT, R10, R10, PT ;  /* 0x0000000a0a00720b */ /* 0x000fc80003f28000 */
[----:B------:R-:W-:Y:S02]  /*0520*/  @P0 SEL R10, R10, 0x40c00000, P1 ;  /* 0x40c000000a0a0807 */ /* 0x000fe40000800000 */
[C---:B------:R-:W-:Y:S02]  /*0530*/  FSETP.GTU.AND P1, PT, R6.reuse, RZ, PT ;  /* 0x000000ff0600720b */ /* 0x040fe40003f2c000 */
[C---:B------:R-:W-:Y:S02]  /*0540*/  FSETP.NAN.AND P0, PT, R11.reuse, R11, PT ;  /* 0x0000000b0b00720b */ /* 0x040fe40003f08000 */
[----:B------:R-:W-:Y:S02]  /*0550*/  FSEL R12, R6, RZ, P1 ;  /* 0x000000ff060c7208 */ /* 0x000fe40000800000 */
[----:B------:R-:W-:Y:S01]  /*0560*/  @P4 SEL R11, R11, 0x40c00000, P0 ;  /* 0x40c000000b0b4807 */ /* 0x000fe20000000000 */
[----:B------:R-:W-:Y:S01]  /*0570*/  FADD R7, R14, -R21 ;  /* 0x800000150e077221 */ /* 0x000fe20000000000 */
[----:B------:R-:W-:-:S03]  /*0580*/  FSETP.GEU.AND P4, PT, R12, 6, PT ;  /* 0x40c000000c00780b */ /* 0x000fc60003f8e000 */
[----:B------:R-:W-:Y:S01]  /*0590*/  FMUL R7, R18, R7 ;  /* 0x0000000712077220 */ /* 0x000fe20000400000 */
[----:B------:R-:W-:-:S03]  /*05a0*/  FSETP.NAN.AND P0, PT, R12, R12, PT ;  /* 0x0000000c0c00720b */ /* 0x000fc60003f08000 */
[----:B------:R-:W-:-:S06]  /*05b0*/  FFMA R7, R19, R7, R20 ;  /* 0x0000000713077223 */ /* 0x000fcc0000000014 */
[----:B------:R-:W-:Y:S02]  /*05c0*/  @P4 SEL R12, R12, 0x40c00000, P0 ;  /* 0x40c000000c0c4807 */ /* 0x000fe40000000000 */
[----:B------:R-:W-:-:S04]  /*05d0*/  FSETP.GTU.AND P4, PT, R7, RZ, PT ;  /* 0x000000ff0700720b */ /* 0x000fc80003f8c000 */
[----:B------:R-:W-:Y:S01]  /*05e0*/  FSEL R14, R7, RZ, P4 ;  /* 0x000000ff070e7208 */ /* 0x000fe20002000000 */
[----:B------:R-:W-:-:S03]  /*05f0*/  FADD R15, R15, -R21 ;  /* 0x800000150f0f7221 */ /* 0x000fc60000000000 */
[----:B------:R-:W-:Y:S01]  /*0600*/  FSETP.GEU.AND P0, PT, R14, 6, PT ;  /* 0x40c000000e00780b */ /* 0x000fe20003f0e000 */
[----:B------:R-:W-:Y:S01]  /*0610*/  FMUL R15, R18, R15 ;  /* 0x0000000f120f7220 */ /* 0x000fe20000400000 */
[----:B------:R-:W-:-:S03]  /*0620*/  FSETP.NAN.AND P5, PT, R14, R14, PT ;  /* 0x0000000e0e00720b */ /* 0x000fc60003fa8000 */
[----:B------:R-:W-:-:S08]  /*0630*/  FFMA R24, R19, R15, R20 ;  /* 0x0000000f13187223 */ /* 0x000fd00000000014 */
[----:B------:R-:W-:Y:S02]  /*0640*/  @P0 SEL R14, R14, 0x40c00000, P5 ;  /* 0x40c000000e0e0807 */ /* 0x000fe40002800000 */
[----:B------:R-:W-:-:S04]  /*0650*/  FSETP.GTU.AND P5, PT, R24, RZ, PT ;  /* 0x000000ff1800720b */ /* 0x000fc80003fac000 */
[----:B------:R-:W-:Y:S01]  /*0660*/  FSEL R15, R24, RZ, P5 ;  /* 0x000000ff180f7208 */ /* 0x000fe20002800000 */
[----:B------:R-:W-:-:S03]  /*0670*/  FADD R13, R13, -R21 ;  /* 0x800000150d0d7221 */ /* 0x000fc60000000000 */
[C---:B------:R-:W-:Y:S01]  /*0680*/  FSETP.GEU.AND P0, PT, R15.reuse, 6, PT ;  /* 0x40c000000f00780b */ /* 0x040fe20003f0e000 */
[----:B------:R-:W-:Y:S01]  /*0690*/  FMUL R13, R18, R13 ;  /* 0x0000000d120d7220 */ /* 0x000fe20000400000 */
[----:B------:R-:W-:Y:S02]  /*06a0*/  P2R R22, PR, RZ, 0x4 ;  /* 0x00000004ff167803 */ /* 0x000fe40000000000 */
[----:B------:R-:W-:Y:S01]  /*06b0*/  FSETP.NAN.AND P2, PT, R15, R15, PT ;  /* 0x0000000f0f00720b */ /* 0x000fe20003f48000 */
[----:B------:R-:W-:-:S08]  /*06c0*/  FFMA R25, R19, R13, R20 ;  /* 0x0000000d13197223 */ /* 0x000fd00000000014 */
[----:B------:R-:W-:Y:S02]  /*06d0*/  @P0 SEL R15, R15, 0x40c00000, P2 ;  /* 0x40c000000f0f0807 */ /* 0x000fe40001000000 */
[----:B------:R-:W-:-:S04]  /*06e0*/  FSETP.GTU.AND P0, PT, R25, RZ, PT ;  /* 0x000000ff1900720b */ /* 0x000fc80003f0c000 */
[----:B------:R-:W-:Y:S02]  /*06f0*/  FSEL R13, R25, RZ, P0 ;  /* 0x000000ff190d7208 */ /* 0x000fe40000000000 */
[----:B------:R-:W-:Y:S02]  /*0700*/  P2R R26, PR, RZ, 0x8 ;  /* 0x00000008ff1a7803 */ /* 0x000fe40000000000 */
[C---:B------:R-:W-:Y:S02]  /*0710*/  FSETP.GEU.AND P3, PT, R13.reuse, 6, PT ;  /* 0x40c000000d00780b */ /* 0x040fe40003f6e000 */
[C---:B------:R-:W-:Y:S01]  /*0720*/  FSETP.NAN.AND P2, PT, R13.reuse, R13, PT ;  /* 0x0000000d0d00720b */ /* 0x040fe20003f48000 */
[----:B------:R0:W-:Y:S10]  /*0730*/  STS.128 [R17], R8 ;  /* 0x0000000811007388 */ /* 0x0001f40000000c00 */
[----:B------:R-:W-:-:S05]  /*0740*/  @P3 SEL R13, R13, 0x40c00000, P2 ;  /* 0x40c000000d0d3807 */ /* 0x000fca0001000000 */
[----:B------:R-:W-:Y:S01]  /*0750*/  STS.128 [R17+0x10], R12 ;  /* 0x0000100c11007388 */ /* 0x000fe20000000c00 */
[----:B------:R-:W-:Y:S01]  /*0760*/  LEA R20, R27, UR4, 0x2 ;  /* 0x000000041b147c11 */ /* 0x000fe2000f8e10ff */
[----:B------:R-:W-:Y:S01]  /*0770*/  ULDC.64 UR4, c[0x0][0x238] ;  /* 0x00008e0000047ab9 */ /* 0x000fe20000000a00 */
[----:B------:R-:W-:Y:S01]  /*0780*/  BAR.SYNC.DEFER_BLOCKING 0x0 ;  /* 0x0000000000007b1d */ /* 0x000fe20000010000 */
[----:B------:R-:W-:Y:S02]  /*0790*/  ISETP.NE.AND P2, PT, R22, RZ, PT ;  /* 0x000000ff1600720c */ /* 0x000fe40003f45270 */
[----:B------:R-:W-:Y:S02]  /*07a0*/  FSETP.GE.OR P6, PT, R23, 6, !P6 ;  /* 0x40c000001700780b */ /* 0x000fe400077c6400 */
[----:B------:R-:W-:Y:S02]  /*07b0*/  ISETP.NE.AND P3, PT, R26, RZ, PT ;  /* 0x000000ff1a00720c */ /* 0x000fe40003f65270 */
[----:B------:R-:W-:-:S02]  /*07c0*/  SEL R26, RZ, 0x1, !P6 ;  /* 0x00000001ff1a7807 */ /* 0x000fc40007000000 */
[C---:B------:R-:W-:Y:S01]  /*07d0*/  FSETP.GTU.AND P6, PT, R5.reuse, RZ, PT ;  /* 0x000000ff0500720b */ /* 0x040fe20003fcc000 */
[----:B------:R-:W1:Y:S04]  /*07e0*/  LDS.128 R16, [R20] ;  /* 0x0000000014107984 */ /* 0x000e680000000c00 */
[----:B------:R-:W2:Y:S01]  /*07f0*/  LDS.128 R20, [R20+0x800] ;  /* 0x0008000014147984 */ /* 0x000ea20000000c00 */
[----:B------:R-:W-:Y:S02]  /*0800*/  FSETP.GE.OR P6, PT, R5, 6, !P6 ;  /* 0x40c000000500780b */ /* 0x000fe400077c6400 */
[----:B------:R-:W-:Y:S02]  /*0810*/  FSETP.GE.OR P2, PT, R3, 6, !P2 ;  /* 0x40c000000300780b */ /* 0x000fe40005746400 */
[----:B------:R-:W-:-:S02]  /*0820*/  SEL R3, RZ, 0x1, !P6 ;  /* 0x00000001ff037807 */ /* 0x000fc40007000000 */
[----:B------:R-:W-:Y:S02]  /*0830*/  FSETP.GE.OR P4, PT, R7, 6, !P4 ;  /* 0x40c000000700780b */ /* 0x000fe40006786400 */
[----:B------:R-:W-:Y:S02]  /*0840*/  FSETP.GE.OR P5, PT, R24, 6, !P5 ;  /* 0x40c000001800780b */ /* 0x000fe40006fa6400 */
[----:B------:R-:W-:Y:S02]  /*0850*/  PRMT R26, R3, 0x3340, R26 ;  /* 0x00003340031a7816 */ /* 0x000fe4000000001a */
[----:B------:R-:W-:Y:S02]  /*0860*/  FSETP.GE.OR P3, PT, R4, 6, !P3 ;  /* 0x40c000000400780b */ /* 0x000fe40005f66400 */
[----:B0-----:R-:W-:Y:S02]  /*0870*/  SEL R8, RZ, 0x1, !P4 ;  /* 0x00000001ff087807 */ /* 0x001fe40006000000 */
[----:B------:R-:W-:-:S02]  /*0880*/  SEL R3, RZ, 0x1, !P5 ;  /* 0x00000001ff037807 */ /* 0x000fc40006800000 */
[----:B------:R-:W-:Y:S02]  /*0890*/  FSETP.GE.OR P1, PT, R6, 6, !P1 ;  /* 0x40c000000600780b */ /* 0x000fe40004f26400 */
[----:B------:R-:W-:Y:S02]  /*08a0*/  FSETP.GE.OR P0, PT, R25, 6, !P0 ;  /* 0x40c000001900780b */ /* 0x000fe40004706400 */
[----:B------:R-:W-:Y:S02]  /*08b0*/  SEL R7, RZ, 0x1, !P3 ;  /* 0x00000001ff077807 */ /* 0x000fe40005800000 */
[----:B------:R-:W-:Y:S02]  /*08c0*/  SEL R4, RZ, 0x1, !P2 ;  /* 0x00000001ff047807 */ /* 0x000fe40005000000 */
[----:B------:R-:W-:Y:S02]  /*08d0*/  PRMT R8, R8, 0x3340, R3 ;  /* 0x0000334008087816 */ /* 0x000fe40000000003 */
[----:B------:R-:W-:-:S02]  /*08e0*/  LOP3.LUT R27, R2, R27, RZ, 0xfc, !PT ;  /* 0x0000001b021b7212 */ /* 0x000fc400078efcff */
[----:B------:R-:W-:Y:S02]  /*08f0*/  SEL R3, RZ, 0x1, !P0 ;  /* 0x00000001ff037807 */ /* 0x000fe40004000000 */
[----:B------:R-:W-:Y:S02]  /*0900*/  SEL R6, RZ, 0x1, !P1 ;  /* 0x00000001ff067807 */ /* 0x000fe40004800000 */
[----:B------:R-:W-:Y:S02]  /*0910*/  SHF.R.S32.HI R10, RZ, 0x1f, R2 ;  /* 0x0000001fff0a7819 */ /* 0x000fe40000011402 */
[----:B------:R-:W-:Y:S02]  /*0920*/  PRMT R7, R4, 0x3340, R7 ;  /* 0x0000334004077816 */ /* 0x000fe40000000007 */
[----:B------:R-:W-:Y:S02]  /*0930*/  LEA R2, P0, R27, UR4, 0x2 ;  /* 0x000000041b027c11 */ /* 0x000fe4000f8010ff */
[----:B------:R-:W-:-:S02]  /*0940*/  IADD3 R4, P1, R0, UR8, RZ ;  /* 0x0000000800047c10 */ /* 0x000fc4000ff3e0ff */
[----:B------:R-:W-:Y:S01]  /*0950*/  PRMT R9, R6, 0x3340, R3 ;  /* 0x0000334006097816 */ /* 0x000fe20000000003 */
[C---:B------:R-:W-:Y:S01]  /*0960*/  IMAD.WIDE R28, R27.reuse, 0x4, R28 ;  /* 0x000000041b1c7825 */ /* 0x040fe200078e021c */
[----:B------:R-:W-:Y:S02]  /*0970*/  LEA.HI.X R3, R27, UR5, R10, 0x2, P0 ;  /* 0x000000051b037c11 */ /* 0x000fe400080f140a */
[----:B------:R-:W-:Y:S02]  /*0980*/  LEA.HI.X.SX32 R5, R0, UR9, 0x1, P1 ;  /* 0x0000000900057c11 */ /* 0x000fe400088f0eff */
[----:B------:R-:W-:Y:S02]  /*0990*/  PRMT R26, R7, 0x5410, R26 ;  /* 0x00005410071a7816 */ /* 0x000fe4000000001a */
[----:B------:R-:W-:Y:S01]  /*09a0*/  PRMT R27, R9, 0x5410, R8 ;  /* 0x00005410091b7816 */ /* 0x000fe20000000008 */
[----:B-1----:R-:W-:Y:S04]  /*09b0*/  STG.E.128 desc[UR6][R28.64], R16 ;  /* 0x000000101c007986 */ /* 0x002fe8000c101d06 */
[----:B--2---:R-:W-:Y:S04]  /*09c0*/  STG.E.128 desc[UR6][R2.64+0x800], R20 ;  /* 0x0008001402007986 */ /* 0x004fe8000c101d06 */
[----:B------:R-:W-:Y:S01]  /*09d0*/  STG.E.64 desc[UR6][R4.64], R26 ;  /* 0x0000001a04007986 */ /* 0x000fe2000c101b06 */
[----:B------:R-:W-:Y:S05]  /*09e0*/  EXIT ;  /* 0x000000000000794d */ /* 0x000fea0003800000 */
.L_x_0:
[----:B------:R-:W-:-:S00]  /*09f0*/  BRA `(.L_x_0) ;  /* 0xfffffffc00fc7947 */ /* 0x000fc0000383ffff */
[----:B------:R-:W-:-:S00]  /*0a00*/  NOP ;  /* 0x0000000000007918 */ /* 0x000fc00000000000 */
[----:B------:R-:W-:-:S00]  /*0a10*/  NOP ;  /* 0x0000000000007918 */ /* 0x000fc00000000000 */
[----:B------:R-:W-:-:S00]  /*0a20*/  NOP ;  /* 0x0000000000007918 */ /* 0x000fc00000000000 */
[----:B------:R-:W-:-:S00]  /*0a30*/  NOP ;  /* 0x0000000000007918 */ /* 0x000fc00000000000 */
[----:B------:R-:W-:-:S00]  /*0a40*/  NOP ;  /* 0x0000000000007918 */ /* 0x000fc00000000000 */
[----:B------:R-:W-:-:S00]  /*0a50*/  NOP ;  /* 0x0000000000007918 */ /* 0x000fc00000000000 */
[----:B------:R-:W-:-:S00]  /*0a60*/  NOP ;  /* 0x0000000000007918 */ /* 0x000fc00000000000 */
[----:B------:R-:W-:-:S00]  /*0a70*/  NOP ;  /* 0x0000000000007918 */ /* 0x000fc00000000000 */
.L_x_1:


//--------------------- .nv.global.init           --------------------------
	.section	.nv.global.init,"aw",@progbits
.nv.global.init:
	.type		_$_str,@object
	.size		_$_str,(_$_str_$_2 - _$_str)
_$_str:
        /*0000*/ 	.byte	0x5f, 0x5f, 0x43, 0x55, 0x44, 0x41, 0x5f, 0x46, 0x54, 0x5a, 0x00
	.type		_$_str_$_2,@object
	.size		_$_str_$_2,(.L_1 - _$_str_$_2)
_$_str_$_2:
        /*000b*/ 	.byte	0x5f, 0x5f, 0x43, 0x55, 0x44, 0x41, 0x5f, 0x50, 0x52, 0x45, 0x43, 0x5f, 0x53, 0x51, 0x52, 0x54
        /*001b*/ 	.byte	0x00
.L_1:


//--------------------- .nv.shared.triton_poi_fused__native_batch_norm_legit_no_training_hardtanh_hardtanh_backward_18 --------------------------
	.section	.nv.shared.triton_poi_fused__native_batch_norm_legit_no_training_hardtanh_hardtanh_backward_18,"aw",@nobits
	.sectionflags	@""
	.align	16
	.zero		1024


//--------------------- .nv.constant0.triton_poi_fused__native_batch_norm_legit_no_training_hardtanh_hardtanh_backward_18 --------------------------
	.section	.nv.constant0.triton_poi_fused__native_batch_norm_legit_no_training_hardtanh_hardtanh_backward_18,"a",@progbits
	.sectionflags	@""
	.align	4
.nv.constant0.triton_poi_fused__native_batch_norm_legit_no_training_hardtanh_hardtanh_backward_18:
	.zero		588
